//
// Generated by NVIDIA NVVM Compiler
//
// Compiler Build ID: CL-36424714
// Cuda compilation tools, release 13.0, V13.0.88
// Based on NVVM 20.0.0
//

.version 9.0
.target sm_100
.address_size 64

	// .globl	_Z15kernel_functionPfi
.extern .func  (.param .b32 func_retval0) vprintf
(
	.param .b64 vprintf_param_0,
	.param .b64 vprintf_param_1
)
;
.global .align 1 .b8 $str[25] = {104, 101, 108, 108, 111, 32, 119, 111, 114, 108, 100, 32, 105, 100, 120, 32, 37, 117, 32, 58, 32, 37, 102, 10};

.visible .entry _Z15kernel_functionPfi(
	.param .u64 .ptr .align 1 _Z15kernel_functionPfi_param_0,
	.param .u32 _Z15kernel_functionPfi_param_1
)
{
	.local .align 16 .b8 	__local_depot0[16];
	.reg .b64 	%SP;
	.reg .b64 	%SPL;
	.reg .pred 	%p<2>;
	.reg .b32 	%r<8>;
	.reg .b32 	%f<6>;
	.reg .b64 	%rd<11>;
	.reg .b64 	%fd<2>;

	mov.u64 	%SPL, __local_depot0;
	cvta.local.u64 	%SP, %SPL;
	ld.param.u64 	%rd2, [_Z15kernel_functionPfi_param_0];
	ld.param.u32 	%r2, [_Z15kernel_functionPfi_param_1];
	cvta.to.global.u64 	%rd1, %rd2;
	mov.u32 	%r3, %ctaid.x;
	mov.u32 	%r4, %ntid.x;
	mov.u32 	%r5, %tid.x;
	mad.lo.s32 	%r1, %r3, %r4, %r5;
	setp.lt.s32 	%p1, %r1, %r2;
	@%p1 bra 	$L__BB0_2;
	mul.wide.s32 	%rd3, %r1, 4;
	add.s64 	%rd4, %rd1, %rd3;
	ld.global.f32 	%f5, [%rd4];
	bra.uni 	$L__BB0_3;
$L__BB0_2:
	mul.wide.s32 	%rd5, %r1, 4;
	add.s64 	%rd6, %rd1, %rd5;
	ld.global.f32 	%f4, [%rd6];
	add.f32 	%f5, %f4, %f4;
	st.global.f32 	[%rd6], %f5;
$L__BB0_3:
	add.u64 	%rd7, %SP, 0;
	add.u64 	%rd8, %SPL, 0;
	cvt.f64.f32 	%fd1, %f5;
	st.local.u32 	[%rd8], %r1;
	st.local.f64 	[%rd8+8], %fd1;
	mov.u64 	%rd9, $str;
	cvta.global.u64 	%rd10, %rd9;
	{ // callseq 0, 0
	.param .b64 param0;
	st.param.b64 	[param0], %rd10;
	.param .b64 param1;
	st.param.b64 	[param1], %rd7;
	.param .b32 retval0;
	call.uni (retval0), 
	vprintf, 
	(
	param0, 
	param1
	);
	ld.param.b32 	%r6, [retval0];
	} // callseq 0
	ret;

}


// ===== COMPILED SASS (sm_100) =====

	.target	sm_100

	.elftype	@"ET_EXEC"


//--------------------- .note.nv.tkinfo           --------------------------
	.section	.note.nv.tkinfo,"",@"SHT_NOTE"
	.sectionflags	@"SHF_NOTE_NV_TKINFO"
	.tkinfo
        /*0018*/ 	.word	0x00000002
        /*0030*/ 	.string	""
        /*0030*/ 	.string	"ptxas"
        /*0030*/ 	.string	"Cuda compilation tools, release 13.0, V13.0.88"
        /*0030*/ 	.string	"Build cuda_13.0.r13.0/compiler.36424714_0"
        /*0030*/ 	.string	"-arch sm_100 -m 64 "



//--------------------- .note.nv.cuinfo           --------------------------
	.section	.note.nv.cuinfo,"",@"SHT_NOTE"
	.sectionflags	@"SHF_NOTE_NV_CUINFO"
        /*0018*/ 	.short	0x0002
        /*001a*/ 	.short	0x0064
        /*001c*/ 	.short	0x0082
	.zero		2


//--------------------- .nv.info                  --------------------------
	.section	.nv.info,"",@"SHT_CUDA_INFO"
	.align	4


	//----- nvinfo : EIATTR_REGCOUNT
	.align		4
        /*0000*/ 	.byte	0x04, 0x2f
        /*0002*/ 	.short	(.L_2 - .L_1)
	.align		4
.L_1:
        /*0004*/ 	.word	index@(_Z15kernel_functionPfi)
        /*0008*/ 	.word	0x00000018


	//----- nvinfo : EIATTR_FRAME_SIZE
	.align		4
.L_2:
        /*000c*/ 	.byte	0x04, 0x11
        /*000e*/ 	.short	(.L_4 - .L_3)
	.align		4
.L_3:
        /*0010*/ 	.word	index@(_Z15kernel_functionPfi)
        /*0014*/ 	.word	0x00000010


	//----- nvinfo : EIATTR_MIN_STACK_SIZE
	.align		4
.L_4:
        /*0018*/ 	.byte	0x04, 0x12
        /*001a*/ 	.short	(.L_6 - .L_5)
	.align		4
.L_5:
        /*001c*/ 	.word	index@(_Z15kernel_functionPfi)
        /*0020*/ 	.word	0x00000010
.L_6:


//--------------------- .nv.compat                --------------------------
	.section	.nv.compat,"",@"SHT_CUDA_COMPAT_INFO"
	.align	4
        /*0000*/ 	.byte	0x02, 0x09, 0x00, 0x00, 0x02, 0x02, 0x01, 0x00, 0x02, 0x05, 0x05, 0x00, 0x03, 0x07, 0x01, 0x01
        /*0010*/ 	.byte	0x02, 0x03, 0x00, 0x00, 0x02, 0x06, 0x01, 0x00, 0x04, 0x0b, 0x08, 0x00, 0x09, 0x00, 0x00, 0x00
        /*0020*/ 	.byte	0x00, 0x00, 0x00, 0x00


//--------------------- .nv.info._Z15kernel_functionPfi --------------------------
	.section	.nv.info._Z15kernel_functionPfi,"",@"SHT_CUDA_INFO"
	.sectionflags	@""
	.align	4


	//----- nvinfo : EIATTR_CUDA_API_VERSION
	.align		4
        /*0000*/ 	.byte	0x04, 0x37
        /*0002*/ 	.short	(.L_8 - .L_7)
.L_7:
        /*0004*/ 	.word	0x00000082


	//----- nvinfo : EIATTR_KPARAM_INFO
	.align		4
.L_8:
        /*0008*/ 	.byte	0x04, 0x17
        /*000a*/ 	.short	(.L_10 - .L_9)
.L_9:
        /*000c*/ 	.word	0x00000000
        /*0010*/ 	.short	0x0001
        /*0012*/ 	.short	0x0008
        /*0014*/ 	.byte	0x00, 0xf0, 0x11, 0x00


	//----- nvinfo : EIATTR_KPARAM_INFO
	.align		4
.L_10:
        /*0018*/ 	.byte	0x04, 0x17
        /*001a*/ 	.short	(.L_12 - .L_11)
.L_11:
        /*001c*/ 	.word	0x00000000
        /*0020*/ 	.short	0x0000
        /*0022*/ 	.short	0x0000
        /*0024*/ 	.byte	0x00, 0xf5, 0x21, 0x00


	//----- nvinfo : EIATTR_SPARSE_MMA_MASK
	.align		4
.L_12:
        /*0028*/ 	.byte	0x03, 0x50
        /*002a*/ 	.short	0x0000


	//----- nvinfo : EIATTR_MAXREG_COUNT
	.align		4
        /*002c*/ 	.byte	0x03, 0x1b
        /*002e*/ 	.short	0x00ff


	//----- nvinfo : EIATTR_EXTERNS
	.align		4
        /*0030*/ 	.byte	0x04, 0x0f
        /*0032*/ 	.short	(.L_14 - .L_13)


	//   ....[0]....
	.align		4
.L_13:
        /*0034*/ 	.word	index@(vprintf)


	//----- nvinfo : EIATTR_MERCURY_ISA_VERSION
	.align		4
.L_14:
        /*0038*/ 	.byte	0x03, 0x5f
        /*003a*/ 	.short	0x0101


	//----- nvinfo : EIATTR_VRC_CTA_INIT_COUNT
	.align		4
        /*003c*/ 	.byte	0x02, 0x4a
	.zero		1
	.zero		1


	//----- nvinfo : EIATTR_SYSCALL_OFFSETS
	.align		4
        /*0040*/ 	.byte	0x04, 0x46
        /*0042*/ 	.short	(.L_16 - .L_15)


	//   ....[0]....
.L_15:
        /*0044*/ 	.word	0x000001b0


	//----- nvinfo : EIATTR_EXIT_INSTR_OFFSETS
	.align		4
.L_16:
        /*0048*/ 	.byte	0x04, 0x1c
        /*004a*/ 	.short	(.L_18 - .L_17)


	//   ....[0]....
.L_17:
        /*004c*/ 	.word	0x000001c0


	//----- nvinfo : EIATTR_CBANK_PARAM_SIZE
	.align		4
.L_18:
        /*0050*/ 	.byte	0x03, 0x19
        /*0052*/ 	.short	0x000c


	//----- nvinfo : EIATTR_PARAM_CBANK
	.align		4
        /*0054*/ 	.byte	0x04, 0x0a
        /*0056*/ 	.short	(.L_20 - .L_19)
	.align		4
.L_19:
        /*0058*/ 	.word	index@(.nv.constant0._Z15kernel_functionPfi)
        /*005c*/ 	.short	0x0380
        /*005e*/ 	.short	0x000c


	//----- nvinfo : EIATTR_SW_WAR
	.align		4
.L_20:
        /*0060*/ 	.byte	0x04, 0x36
        /*0062*/ 	.short	(.L_22 - .L_21)
.L_21:
        /*0064*/ 	.word	0x00000008
.L_22:


//--------------------- .nv.callgraph             --------------------------
	.section	.nv.callgraph,"",@"SHT_CUDA_CALLGRAPH"
	.align	4
	.sectionentsize	8
	.align		4
        /*0000*/ 	.word	0x00000000
	.align		4
        /*0004*/ 	.word	0xffffffff
	.align		4
        /*0008*/ 	.word	index@(_Z15kernel_functionPfi)
	.align		4
        /*000c*/ 	.word	index@(vprintf)
	.align		4
        /*0010*/ 	.word	0x00000000
	.align		4
        /*0014*/ 	.word	0xfffffffe
	.align		4
        /*0018*/ 	.word	0x00000000
	.align		4
        /*001c*/ 	.word	0xfffffffd
	.align		4
        /*0020*/ 	.word	0x00000000
	.align		4
        /*0024*/ 	.word	0xfffffffc


//--------------------- .nv.constant4             --------------------------
	.section	.nv.constant4,"a",@progbits
	.align	8
	.align		8
.nv.constant4:
        /*0000*/ 	.dword	vprintf
	.align		8
        /*0008*/ 	.dword	$str


//--------------------- .text._Z15kernel_functionPfi --------------------------
	.section	.text._Z15kernel_functionPfi,"ax",@progbits
	.align	128
        .global         _Z15kernel_functionPfi
        .type           _Z15kernel_functionPfi,@function
        .size           _Z15kernel_functionPfi,(.L_x_2 - _Z15kernel_functionPfi)
        .other          _Z15kernel_functionPfi,@"STO_CUDA_ENTRY STV_DEFAULT"
_Z15kernel_functionPfi:
.text._Z15kernel_functionPfi:
[----:B------:R-:W0:Y:S01]  /*0000*/  LDC R1, c[0x0][0x37c] ;  /* 0x0000df00ff017b82 */ /* 0x000e220000000800 */
[----:B------:R-:W1:Y:S01]  /*0010*/  S2R R5, SR_TID.X ;  /* 0x0000000000057919 */ /* 0x000e620000002100 */
[----:B------:R-:W2:Y:S06]  /*0020*/  LDCU UR7, c[0x0][0x2fc] ;  /* 0x00005f80ff0777ac */ /* 0x000eac0008000800 */
[----:B------:R-:W1:Y:S01]  /*0030*/  S2UR UR6, SR_CTAID.X ;  /* 0x00000000000679c3 */ /* 0x000e620000002500 */
[----:B0-----:R-:W-:Y:S01]  /*0040*/  VIADD R1, R1, 0xfffffff0 ;  /* 0xfffffff001017836 */ /* 0x001fe20000000000 */
[----:B------:R-:W0:Y:S06]  /*0050*/  LDCU.64 UR4, c[0x0][0x358] ;  /* 0x00006b00ff0477ac */ /* 0x000e2c0008000a00 */
[----:B------:R-:W3:Y:S01]  /*0060*/  LDC.64 R2, c[0x0][0x380] ;  /* 0x0000e000ff027b82 */ /* 0x000ee20000000a00 */
[----:B------:R-:W-:Y:S01]  /*0070*/  MOV R8, 0x0 ;  /* 0x0000000000087802 */ /* 0x000fe20000000f00 */
[----:B------:R-:W4:Y:S06]  /*0080*/  LDCU.64 UR8, c[0x4][0x8] ;  /* 0x01000100ff0877ac */ /* 0x000f2c0008000a00 */
[----:B------:R-:W1:Y:S02]  /*0090*/  LDC R0, c[0x0][0x360] ;  /* 0x0000d800ff007b82 */ /* 0x000e640000000800 */
[----:B-1----:R-:W-:Y:S01]  /*00a0*/  IMAD R0, R0, UR6, R5 ;  /* 0x0000000600007c24 */ /* 0x002fe2000f8e0205 */
[----:B------:R-:W1:Y:S03]  /*00b0*/  LDCU UR6, c[0x0][0x388] ;  /* 0x00007100ff0677ac */ /* 0x000e660008000800 */
[----:B---3--:R-:W-:-:S05]  /*00c0*/  IMAD.WIDE R2, R0, 0x4, R2 ;  /* 0x0000000400027825 */ /* 0x008fca00078e0202 */
[----:B0-----:R-:W3:Y:S01]  /*00d0*/  LDG.E R9, desc[UR4][R2.64] ;  /* 0x0000000402097981 */ /* 0x001ee2000c1e1900 */
[----:B------:R0:W0:Y:S01]  /*00e0*/  LDC.64 R12, c[0x4][R8] ;  /* 0x01000000080c7b82 */ /* 0x0000220000000a00 */
[----:B----4-:R-:W-:Y:S01]  /*00f0*/  IMAD.U32 R4, RZ, RZ, UR8 ;  /* 0x00000008ff047e24 */ /* 0x010fe2000f8e00ff */
[----:B------:R-:W-:Y:S01]  /*0100*/  MOV R5, UR9 ;  /* 0x0000000900057c02 */ /* 0x000fe20008000f00 */
[----:B------:R4:W-:Y:S01]  /*0110*/  STL [R1], R0 ;  /* 0x0000000001007387 */ /* 0x0009e20000100800 */
[----:B-1----:R-:W-:Y:S01]  /*0120*/  ISETP.GE.AND P0, PT, R0, UR6, PT ;  /* 0x0000000600007c0c */ /* 0x002fe2000bf06270 */
[----:B------:R-:W1:-:S12]  /*0130*/  LDCU UR6, c[0x0][0x2f8] ;  /* 0x00005f00ff0677ac */ /* 0x000e580008000800 */
[----:B---3--:R-:W-:-:S04]  /*0140*/  @!P0 FADD R9, R9, R9 ;  /* 0x0000000909098221 */ /* 0x008fc80000000000 */
[----:B------:R-:W3:Y:S01]  /*0150*/  F2F.F64.F32 R10, R9 ;  /* 0x00000009000a7310 */ /* 0x000ee20000201800 */
[----:B------:R4:W-:Y:S01]  /*0160*/  @!P0 STG.E desc[UR4][R2.64], R9 ;  /* 0x0000000902008986 */ /* 0x0009e2000c101904 */
[----:B-1----:R-:W-:-:S04]  /*0170*/  IADD3 R6, P0, PT, R1, UR6, RZ ;  /* 0x0000000601067c10 */ /* 0x002fc8000ff1e0ff */
[----:B--2---:R-:W-:Y:S01]  /*0180*/  IADD3.X R7, PT, PT, RZ, UR7, RZ, P0, !PT ;  /* 0x00000007ff077c10 */ /* 0x004fe200087fe4ff */
[----:B0--3--:R4:W-:Y:S08]  /*0190*/  STL.64 [R1+0x8], R10 ;  /* 0x0000080a01007387 */ /* 0x0099f00000100a00 */
[----:B------:R-:W-:-:S07]  /*01a0*/  LEPC R20, `(.L_x_0) ;  /* 0x000000001014794e */ /* 0x000fce0000000000 */
[----:B----4-:R-:W-:Y:S05]  /*01b0*/  CALL.ABS.NOINC R12 ;  /* 0x000000000c007343 */ /* 0x010fea0003c00000 */
.L_x_0:
[----:B------:R-:W-:Y:S05]  /*01c0*/  EXIT ;  /* 0x000000000000794d */ /* 0x000fea0003800000 */
.L_x_1:
[----:B------:R-:W-:-:S00]  /*01d0*/  BRA `(.L_x_1) ;  /* 0xfffffffc00fc7947 */ /* 0x000fc0000383ffff */
[----:B------:R-:W-:-:S00]  /*01e0*/  NOP ;  /* 0x0000000000007918 */ /* 0x000fc00000000000 */
        /* <DEDUP_REMOVED lines=9> */
.L_x_2:


//--------------------- .nv.global.init           --------------------------
	.section	.nv.global.init,"aw",@progbits
.nv.global.init:
	.type		$str,@object
	.size		$str,(.L_0 - $str)
$str:
        /*0000*/ 	.byte	0x68, 0x65, 0x6c, 0x6c, 0x6f, 0x20, 0x77, 0x6f, 0x72, 0x6c, 0x64, 0x20, 0x69, 0x64, 0x78, 0x20
        /*0010*/ 	.byte	0x25, 0x75, 0x20, 0x3a, 0x20, 0x25, 0x66, 0x0a, 0x00
.L_0:


//--------------------- .nv.shared.reserved.0     --------------------------
	.section	.nv.shared.reserved.0,"aw",@nobits
	.weak		__nv_reservedSMEM_offset_0_alias
	.size		__nv_reservedSMEM_offset_0_alias, 0, 64
	.other		__nv_reservedSMEM_offset_0_alias,@"STO_CUDA_RESERVED_SHARED STV_DEFAULT"
__nv_reservedSMEM_offset_0_alias:
	.zero		0
	.zero		64


//--------------------- .nv.constant0._Z15kernel_functionPfi --------------------------
	.section	.nv.constant0._Z15kernel_functionPfi,"a",@progbits
	.sectionflags	@""
	.align	4
.nv.constant0._Z15kernel_functionPfi:
	.zero		908


//--------------------- SYMBOLS --------------------------

	.type		.nv.reservedSmem.offset0,@object
	.size		.nv.reservedSmem.offset0,0x4
	.type		vprintf,@function
